//
// Generated by NVIDIA NVVM Compiler
//
// Compiler Build ID: CL-36424714
// Cuda compilation tools, release 13.0, V13.0.88
// Based on NVVM 20.0.0
//

.version 9.0
.target sm_100
.address_size 64

	// .globl	_Z5multiPiS_

.visible .entry _Z5multiPiS_(
	.param .u64 .ptr .align 1 _Z5multiPiS__param_0,
	.param .u64 .ptr .align 1 _Z5multiPiS__param_1
)
{
	.reg .b32 	%r<5>;
	.reg .b64 	%rd<8>;

	ld.param.u64 	%rd1, [_Z5multiPiS__param_0];
	ld.param.u64 	%rd2, [_Z5multiPiS__param_1];
	cvta.to.global.u64 	%rd3, %rd1;
	cvta.to.global.u64 	%rd4, %rd2;
	mov.u32 	%r1, %tid.x;
	mul.wide.u32 	%rd5, %r1, 4;
	add.s64 	%rd6, %rd4, %rd5;
	ld.global.u32 	%r2, [%rd6];
	add.s64 	%rd7, %rd3, %rd5;
	ld.global.u32 	%r3, [%rd7];
	mul.lo.s32 	%r4, %r3, %r2;
	st.global.u32 	[%rd7], %r4;
	ret;

}


// ===== COMPILED SASS (sm_100) =====

	.target	sm_100

	.elftype	@"ET_EXEC"


//--------------------- .note.nv.tkinfo           --------------------------
	.section	.note.nv.tkinfo,"",@"SHT_NOTE"
	.sectionflags	@"SHF_NOTE_NV_TKINFO"
	.tkinfo
        /*0018*/ 	.word	0x00000002
        /*0030*/ 	.string	""
        /*0030*/ 	.string	"ptxas"
        /*0030*/ 	.string	"Cuda compilation tools, release 13.0, V13.0.88"
        /*0030*/ 	.string	"Build cuda_13.0.r13.0/compiler.36424714_0"
        /*0030*/ 	.string	"-arch sm_100 -m 64 "



//--------------------- .note.nv.cuinfo           --------------------------
	.section	.note.nv.cuinfo,"",@"SHT_NOTE"
	.sectionflags	@"SHF_NOTE_NV_CUINFO"
        /*0018*/ 	.short	0x0002
        /*001a*/ 	.short	0x0064
        /*001c*/ 	.short	0x0082
	.zero		2


//--------------------- .nv.info                  --------------------------
	.section	.nv.info,"",@"SHT_CUDA_INFO"
	.align	4


	//----- nvinfo : EIATTR_REGCOUNT
	.align		4
        /*0000*/ 	.byte	0x04, 0x2f
        /*0002*/ 	.short	(.L_1 - .L_0)
	.align		4
.L_0:
        /*0004*/ 	.word	index@(_Z5multiPiS_)
        /*0008*/ 	.word	0x0000000a


	//----- nvinfo : EIATTR_FRAME_SIZE
	.align		4
.L_1:
        /*000c*/ 	.byte	0x04, 0x11
        /*000e*/ 	.short	(.L_3 - .L_2)
	.align		4
.L_2:
        /*0010*/ 	.word	index@(_Z5multiPiS_)
        /*0014*/ 	.word	0x00000000


	//----- nvinfo : EIATTR_MIN_STACK_SIZE
	.align		4
.L_3:
        /*0018*/ 	.byte	0x04, 0x12
        /*001a*/ 	.short	(.L_5 - .L_4)
	.align		4
.L_4:
        /*001c*/ 	.word	index@(_Z5multiPiS_)
        /*0020*/ 	.word	0x00000000
.L_5:


//--------------------- .nv.compat                --------------------------
	.section	.nv.compat,"",@"SHT_CUDA_COMPAT_INFO"
	.align	4
        /*0000*/ 	.byte	0x02, 0x09, 0x00, 0x00, 0x02, 0x02, 0x01, 0x00, 0x02, 0x05, 0x05, 0x00, 0x03, 0x07, 0x01, 0x01
        /*0010*/ 	.byte	0x02, 0x03, 0x00, 0x00, 0x02, 0x06, 0x01, 0x00, 0x04, 0x0b, 0x08, 0x00, 0x09, 0x00, 0x00, 0x00
        /*0020*/ 	.byte	0x00, 0x00, 0x00, 0x00


//--------------------- .nv.info._Z5multiPiS_     --------------------------
	.section	.nv.info._Z5multiPiS_,"",@"SHT_CUDA_INFO"
	.sectionflags	@""
	.align	4


	//----- nvinfo : EIATTR_CUDA_API_VERSION
	.align		4
        /*0000*/ 	.byte	0x04, 0x37
        /*0002*/ 	.short	(.L_7 - .L_6)
.L_6:
        /*0004*/ 	.word	0x00000082


	//----- nvinfo : EIATTR_KPARAM_INFO
	.align		4
.L_7:
        /*0008*/ 	.byte	0x04, 0x17
        /*000a*/ 	.short	(.L_9 - .L_8)
.L_8:
        /*000c*/ 	.word	0x00000000
        /*0010*/ 	.short	0x0001
        /*0012*/ 	.short	0x0008
        /*0014*/ 	.byte	0x00, 0xf5, 0x21, 0x00


	//----- nvinfo : EIATTR_KPARAM_INFO
	.align		4
.L_9:
        /*0018*/ 	.byte	0x04, 0x17
        /*001a*/ 	.short	(.L_11 - .L_10)
.L_10:
        /*001c*/ 	.word	0x00000000
        /*0020*/ 	.short	0x0000
        /*0022*/ 	.short	0x0000
        /*0024*/ 	.byte	0x00, 0xf5, 0x21, 0x00


	//----- nvinfo : EIATTR_SPARSE_MMA_MASK
	.align		4
.L_11:
        /*0028*/ 	.byte	0x03, 0x50
        /*002a*/ 	.short	0x0000


	//----- nvinfo : EIATTR_MAXREG_COUNT
	.align		4
        /*002c*/ 	.byte	0x03, 0x1b
        /*002e*/ 	.short	0x00ff


	//----- nvinfo : EIATTR_MERCURY_ISA_VERSION
	.align		4
        /*0030*/ 	.byte	0x03, 0x5f
        /*0032*/ 	.short	0x0101


	//----- nvinfo : EIATTR_VRC_CTA_INIT_COUNT
	.align		4
        /*0034*/ 	.byte	0x02, 0x4a
	.zero		1
	.zero		1


	//----- nvinfo : EIATTR_EXIT_INSTR_OFFSETS
	.align		4
        /*0038*/ 	.byte	0x04, 0x1c
        /*003a*/ 	.short	(.L_13 - .L_12)


	//   ....[0]....
.L_12:
        /*003c*/ 	.word	0x000000b0


	//----- nvinfo : EIATTR_CBANK_PARAM_SIZE
	.align		4
.L_13:
        /*0040*/ 	.byte	0x03, 0x19
        /*0042*/ 	.short	0x0010


	//----- nvinfo : EIATTR_PARAM_CBANK
	.align		4
        /*0044*/ 	.byte	0x04, 0x0a
        /*0046*/ 	.short	(.L_15 - .L_14)
	.align		4
.L_14:
        /*0048*/ 	.word	index@(.nv.constant0._Z5multiPiS_)
        /*004c*/ 	.short	0x0380
        /*004e*/ 	.short	0x0010


	//----- nvinfo : EIATTR_SW_WAR
	.align		4
.L_15:
        /*0050*/ 	.byte	0x04, 0x36
        /*0052*/ 	.short	(.L_17 - .L_16)
.L_16:
        /*0054*/ 	.word	0x00000008
.L_17:


//--------------------- .nv.callgraph             --------------------------
	.section	.nv.callgraph,"",@"SHT_CUDA_CALLGRAPH"
	.align	4
	.sectionentsize	8
	.align		4
        /*0000*/ 	.word	0x00000000
	.align		4
        /*0004*/ 	.word	0xffffffff
	.align		4
        /*0008*/ 	.word	0x00000000
	.align		4
        /*000c*/ 	.word	0xfffffffe
	.align		4
        /*0010*/ 	.word	0x00000000
	.align		4
        /*0014*/ 	.word	0xfffffffd
	.align		4
        /*0018*/ 	.word	0x00000000
	.align		4
        /*001c*/ 	.word	0xfffffffc


//--------------------- .text._Z5multiPiS_        --------------------------
	.section	.text._Z5multiPiS_,"ax",@progbits
	.align	128
        .global         _Z5multiPiS_
        .type           _Z5multiPiS_,@function
        .size           _Z5multiPiS_,(.L_x_1 - _Z5multiPiS_)
        .other          _Z5multiPiS_,@"STO_CUDA_ENTRY STV_DEFAULT"
_Z5multiPiS_:
.text._Z5multiPiS_:
[----:B------:R-:W-:Y:S01]  /*0000*/  LDC R1, c[0x0][0x37c] ;  /* 0x0000df00ff017b82 */ /* 0x000fe20000000800 */
[----:B------:R-:W0:Y:S07]  /*0010*/  S2R R7, SR_TID.X ;  /* 0x0000000000077919 */ /* 0x000e2e0000002100 */
[----:B------:R-:W0:Y:S01]  /*0020*/  LDC.64 R2, c[0x0][0x388] ;  /* 0x0000e200ff027b82 */ /* 0x000e220000000a00 */
[----:B------:R-:W1:Y:S07]  /*0030*/  LDCU.64 UR4, c[0x0][0x358] ;  /* 0x00006b00ff0477ac */ /* 0x000e6e0008000a00 */
[----:B------:R-:W2:Y:S01]  /*0040*/  LDC.64 R4, c[0x0][0x380] ;  /* 0x0000e000ff047b82 */ /* 0x000ea20000000a00 */
[----:B0-----:R-:W-:-:S04]  /*0050*/  IMAD.WIDE.U32 R2, R7, 0x4, R2 ;  /* 0x0000000407027825 */ /* 0x001fc800078e0002 */
[----:B--2---:R-:W-:Y:S02]  /*0060*/  IMAD.WIDE.U32 R4, R7, 0x4, R4 ;  /* 0x0000000407047825 */ /* 0x004fe400078e0004 */
[----:B-1----:R-:W2:Y:S04]  /*0070*/  LDG.E R2, desc[UR4][R2.64] ;  /* 0x0000000402027981 */ /* 0x002ea8000c1e1900 */
[----:B------:R-:W2:Y:S02]  /*0080*/  LDG.E R7, desc[UR4][R4.64] ;  /* 0x0000000404077981 */ /* 0x000ea4000c1e1900 */
[----:B--2---:R-:W-:-:S05]  /*0090*/  IMAD R7, R2, R7, RZ ;  /* 0x0000000702077224 */ /* 0x004fca00078e02ff */
[----:B------:R-:W-:Y:S01]  /*00a0*/  STG.E desc[UR4][R4.64], R7 ;  /* 0x0000000704007986 */ /* 0x000fe2000c101904 */
[----:B------:R-:W-:Y:S05]  /*00b0*/  EXIT ;  /* 0x000000000000794d */ /* 0x000fea0003800000 */
.L_x_0:
[----:B------:R-:W-:-:S00]  /*00c0*/  BRA `(.L_x_0) ;  /* 0xfffffffc00fc7947 */ /* 0x000fc0000383ffff */
[----:B------:R-:W-:-:S00]  /*00d0*/  NOP ;  /* 0x0000000000007918 */ /* 0x000fc00000000000 */
        /* <DEDUP_REMOVED lines=10> */
.L_x_1:


//--------------------- .nv.shared.reserved.0     --------------------------
	.section	.nv.shared.reserved.0,"aw",@nobits
	.weak		__nv_reservedSMEM_offset_0_alias
	.size		__nv_reservedSMEM_offset_0_alias, 0, 64
	.other		__nv_reservedSMEM_offset_0_alias,@"STO_CUDA_RESERVED_SHARED STV_DEFAULT"
__nv_reservedSMEM_offset_0_alias:
	.zero		0
	.zero		64


//--------------------- .nv.constant0._Z5multiPiS_ --------------------------
	.section	.nv.constant0._Z5multiPiS_,"a",@progbits
	.sectionflags	@""
	.align	4
.nv.constant0._Z5multiPiS_:
	.zero		912


//--------------------- SYMBOLS --------------------------

	.type		.nv.reservedSmem.offset0,@object
	.size		.nv.reservedSmem.offset0,0x4
